//
// Generated by NVIDIA NVVM Compiler
//
// Compiler Build ID: CL-36424714
// Cuda compilation tools, release 13.0, V13.0.88
// Based on NVVM 20.0.0
//

.version 9.0
.target sm_100
.address_size 64

	// .globl	_Z6reducePfS_
// _ZZ6reducePfS_E11shared_data has been demoted

.visible .entry _Z6reducePfS_(
	.param .u64 .ptr .align 1 _Z6reducePfS__param_0,
	.param .u64 .ptr .align 1 _Z6reducePfS__param_1
)
{
	.reg .pred 	%p<5>;
	.reg .b32 	%r<16>;
	.reg .b32 	%f<6>;
	.reg .b64 	%rd<9>;
	// demoted variable
	.shared .align 4 .b8 _ZZ6reducePfS_E11shared_data[1024];
	ld.param.u64 	%rd2, [_Z6reducePfS__param_0];
	ld.param.u64 	%rd1, [_Z6reducePfS__param_1];
	cvta.to.global.u64 	%rd3, %rd2;
	mov.u32 	%r1, %ntid.x;
	mov.u32 	%r2, %ctaid.x;
	mov.u32 	%r3, %tid.x;
	mad.lo.s32 	%r7, %r1, %r2, %r3;
	mul.wide.s32 	%rd4, %r7, 4;
	add.s64 	%rd5, %rd3, %rd4;
	ld.global.f32 	%f1, [%rd5];
	shl.b32 	%r8, %r3, 2;
	mov.u32 	%r9, _ZZ6reducePfS_E11shared_data;
	add.s32 	%r4, %r9, %r8;
	st.shared.f32 	[%r4], %f1;
	bar.sync 	0;
	setp.lt.u32 	%p1, %r1, 2;
	@%p1 bra 	$L__BB0_5;
	mov.b32 	%r15, 1;
$L__BB0_2:
	shl.b32 	%r6, %r15, 1;
	add.s32 	%r11, %r6, -1;
	and.b32  	%r12, %r11, %r3;
	setp.ne.s32 	%p2, %r12, 0;
	@%p2 bra 	$L__BB0_4;
	shl.b32 	%r13, %r15, 2;
	add.s32 	%r14, %r4, %r13;
	ld.shared.f32 	%f2, [%r14];
	ld.shared.f32 	%f3, [%r4];
	add.f32 	%f4, %f2, %f3;
	st.shared.f32 	[%r4], %f4;
$L__BB0_4:
	bar.sync 	0;
	setp.lt.u32 	%p3, %r6, %r1;
	mov.u32 	%r15, %r6;
	@%p3 bra 	$L__BB0_2;
$L__BB0_5:
	setp.ne.s32 	%p4, %r3, 0;
	@%p4 bra 	$L__BB0_7;
	ld.shared.f32 	%f5, [_ZZ6reducePfS_E11shared_data];
	cvta.to.global.u64 	%rd6, %rd1;
	mul.wide.u32 	%rd7, %r2, 4;
	add.s64 	%rd8, %rd6, %rd7;
	st.global.f32 	[%rd8], %f5;
$L__BB0_7:
	ret;

}


// ===== COMPILED SASS (sm_100) =====

	.target	sm_100

	.elftype	@"ET_EXEC"


//--------------------- .note.nv.tkinfo           --------------------------
	.section	.note.nv.tkinfo,"",@"SHT_NOTE"
	.sectionflags	@"SHF_NOTE_NV_TKINFO"
	.tkinfo
        /*0018*/ 	.word	0x00000002
        /*0030*/ 	.string	""
        /*0030*/ 	.string	"ptxas"
        /*0030*/ 	.string	"Cuda compilation tools, release 13.0, V13.0.88"
        /*0030*/ 	.string	"Build cuda_13.0.r13.0/compiler.36424714_0"
        /*0030*/ 	.string	"-arch sm_100 -m 64 "



//--------------------- .note.nv.cuinfo           --------------------------
	.section	.note.nv.cuinfo,"",@"SHT_NOTE"
	.sectionflags	@"SHF_NOTE_NV_CUINFO"
        /*0018*/ 	.short	0x0002
        /*001a*/ 	.short	0x0064
        /*001c*/ 	.short	0x0082
	.zero		2


//--------------------- .nv.info                  --------------------------
	.section	.nv.info,"",@"SHT_CUDA_INFO"
	.align	4


	//----- nvinfo : EIATTR_REGCOUNT
	.align		4
        /*0000*/ 	.byte	0x04, 0x2f
        /*0002*/ 	.short	(.L_1 - .L_0)
	.align		4
.L_0:
        /*0004*/ 	.word	index@(_Z6reducePfS_)
        /*0008*/ 	.word	0x0000000b


	//----- nvinfo : EIATTR_FRAME_SIZE
	.align		4
.L_1:
        /*000c*/ 	.byte	0x04, 0x11
        /*000e*/ 	.short	(.L_3 - .L_2)
	.align		4
.L_2:
        /*0010*/ 	.word	index@(_Z6reducePfS_)
        /*0014*/ 	.word	0x00000000


	//----- nvinfo : EIATTR_MIN_STACK_SIZE
	.align		4
.L_3:
        /*0018*/ 	.byte	0x04, 0x12
        /*001a*/ 	.short	(.L_5 - .L_4)
	.align		4
.L_4:
        /*001c*/ 	.word	index@(_Z6reducePfS_)
        /*0020*/ 	.word	0x00000000
.L_5:


//--------------------- .nv.compat                --------------------------
	.section	.nv.compat,"",@"SHT_CUDA_COMPAT_INFO"
	.align	4
        /*0000*/ 	.byte	0x02, 0x09, 0x00, 0x00, 0x02, 0x02, 0x01, 0x00, 0x02, 0x05, 0x05, 0x00, 0x03, 0x07, 0x01, 0x01
        /*0010*/ 	.byte	0x02, 0x03, 0x00, 0x00, 0x02, 0x06, 0x01, 0x00, 0x04, 0x0b, 0x08, 0x00, 0x09, 0x00, 0x00, 0x00
        /*0020*/ 	.byte	0x00, 0x00, 0x00, 0x00


//--------------------- .nv.info._Z6reducePfS_    --------------------------
	.section	.nv.info._Z6reducePfS_,"",@"SHT_CUDA_INFO"
	.sectionflags	@""
	.align	4


	//----- nvinfo : EIATTR_CUDA_API_VERSION
	.align		4
        /*0000*/ 	.byte	0x04, 0x37
        /*0002*/ 	.short	(.L_7 - .L_6)
.L_6:
        /*0004*/ 	.word	0x00000082


	//----- nvinfo : EIATTR_KPARAM_INFO
	.align		4
.L_7:
        /*0008*/ 	.byte	0x04, 0x17
        /*000a*/ 	.short	(.L_9 - .L_8)
.L_8:
        /*000c*/ 	.word	0x00000000
        /*0010*/ 	.short	0x0001
        /*0012*/ 	.short	0x0008
        /*0014*/ 	.byte	0x00, 0xf5, 0x21, 0x00


	//----- nvinfo : EIATTR_KPARAM_INFO
	.align		4
.L_9:
        /*0018*/ 	.byte	0x04, 0x17
        /*001a*/ 	.short	(.L_11 - .L_10)
.L_10:
        /*001c*/ 	.word	0x00000000
        /*0020*/ 	.short	0x0000
        /*0022*/ 	.short	0x0000
        /*0024*/ 	.byte	0x00, 0xf5, 0x21, 0x00


	//----- nvinfo : EIATTR_SPARSE_MMA_MASK
	.align		4
.L_11:
        /*0028*/ 	.byte	0x03, 0x50
        /*002a*/ 	.short	0x0000


	//----- nvinfo : EIATTR_MAXREG_COUNT
	.align		4
        /*002c*/ 	.byte	0x03, 0x1b
        /*002e*/ 	.short	0x00ff


	//----- nvinfo : EIATTR_NUM_BARRIERS
	.align		4
        /*0030*/ 	.byte	0x02, 0x4c
        /*0032*/ 	.byte	0x01
	.zero		1


	//----- nvinfo : EIATTR_MERCURY_ISA_VERSION
	.align		4
        /*0034*/ 	.byte	0x03, 0x5f
        /*0036*/ 	.short	0x0101


	//----- nvinfo : EIATTR_VRC_CTA_INIT_COUNT
	.align		4
        /*0038*/ 	.byte	0x02, 0x4a
	.zero		1
	.zero		1


	//----- nvinfo : EIATTR_EXIT_INSTR_OFFSETS
	.align		4
        /*003c*/ 	.byte	0x04, 0x1c
        /*003e*/ 	.short	(.L_13 - .L_12)


	//   ....[0]....
.L_12:
        /*0040*/ 	.word	0x000001f0


	//   ....[1]....
        /*0044*/ 	.word	0x00000270


	//----- nvinfo : EIATTR_CBANK_PARAM_SIZE
	.align		4
.L_13:
        /*0048*/ 	.byte	0x03, 0x19
        /*004a*/ 	.short	0x0010


	//----- nvinfo : EIATTR_PARAM_CBANK
	.align		4
        /*004c*/ 	.byte	0x04, 0x0a
        /*004e*/ 	.short	(.L_15 - .L_14)
	.align		4
.L_14:
        /*0050*/ 	.word	index@(.nv.constant0._Z6reducePfS_)
        /*0054*/ 	.short	0x0380
        /*0056*/ 	.short	0x0010


	//----- nvinfo : EIATTR_SW_WAR
	.align		4
.L_15:
        /*0058*/ 	.byte	0x04, 0x36
        /*005a*/ 	.short	(.L_17 - .L_16)
.L_16:
        /*005c*/ 	.word	0x00000008
.L_17:


//--------------------- .nv.callgraph             --------------------------
	.section	.nv.callgraph,"",@"SHT_CUDA_CALLGRAPH"
	.align	4
	.sectionentsize	8
	.align		4
        /*0000*/ 	.word	0x00000000
	.align		4
        /*0004*/ 	.word	0xffffffff
	.align		4
        /*0008*/ 	.word	0x00000000
	.align		4
        /*000c*/ 	.word	0xfffffffe
	.align		4
        /*0010*/ 	.word	0x00000000
	.align		4
        /*0014*/ 	.word	0xfffffffd
	.align		4
        /*0018*/ 	.word	0x00000000
	.align		4
        /*001c*/ 	.word	0xfffffffc


//--------------------- .text._Z6reducePfS_       --------------------------
	.section	.text._Z6reducePfS_,"ax",@progbits
	.align	128
        .global         _Z6reducePfS_
        .type           _Z6reducePfS_,@function
        .size           _Z6reducePfS_,(.L_x_3 - _Z6reducePfS_)
        .other          _Z6reducePfS_,@"STO_CUDA_ENTRY STV_DEFAULT"
_Z6reducePfS_:
.text._Z6reducePfS_:
[----:B------:R-:W-:Y:S01]  /*0000*/  LDC R1, c[0x0][0x37c] ;  /* 0x0000df00ff017b82 */ /* 0x000fe20000000800 */
[----:B------:R-:W0:Y:S07]  /*0010*/  S2R R7, SR_CTAID.X ;  /* 0x0000000000077919 */ /* 0x000e2e0000002500 */
[----:B------:R-:W1:Y:S01]  /*0020*/  LDC.64 R2, c[0x0][0x380] ;  /* 0x0000e000ff027b82 */ /* 0x000e620000000a00 */
[----:B------:R-:W0:Y:S01]  /*0030*/  LDCU UR8, c[0x0][0x360] ;  /* 0x00006c00ff0877ac */ /* 0x000e220008000800 */
[----:B------:R-:W0:Y:S01]  /*0040*/  S2R R6, SR_TID.X ;  /* 0x0000000000067919 */ /* 0x000e220000002100 */
[----:B------:R-:W2:Y:S01]  /*0050*/  LDCU.64 UR6, c[0x0][0x358] ;  /* 0x00006b00ff0677ac */ /* 0x000ea20008000a00 */
[----:B0-----:R-:W-:-:S04]  /*0060*/  IMAD R5, R7, UR8, R6 ;  /* 0x0000000807057c24 */ /* 0x001fc8000f8e0206 */
[----:B-1----:R-:W-:-:S06]  /*0070*/  IMAD.WIDE R2, R5, 0x4, R2 ;  /* 0x0000000405027825 */ /* 0x002fcc00078e0202 */
[----:B--2---:R-:W2:Y:S01]  /*0080*/  LDG.E R2, desc[UR6][R2.64] ;  /* 0x0000000602027981 */ /* 0x004ea2000c1e1900 */
[----:B------:R-:W0:Y:S01]  /*0090*/  S2UR UR5, SR_CgaCtaId ;  /* 0x00000000000579c3 */ /* 0x000e220000008800 */
[----:B------:R-:W-:Y:S01]  /*00a0*/  UMOV UR4, 0x400 ;  /* 0x0000040000047882 */ /* 0x000fe20000000000 */
[----:B------:R-:W-:Y:S01]  /*00b0*/  UISETP.GE.U32.AND UP0, UPT, UR8, 0x2, UPT ;  /* 0x000000020800788c */ /* 0x000fe2000bf06070 */
[----:B------:R-:W-:Y:S01]  /*00c0*/  ISETP.NE.AND P0, PT, R6, RZ, PT ;  /* 0x000000ff0600720c */ /* 0x000fe20003f05270 */
[----:B0-----:R-:W-:-:S06]  /*00d0*/  ULEA UR4, UR5, UR4, 0x18 ;  /* 0x0000000405047291 */ /* 0x001fcc000f8ec0ff */
[----:B------:R-:W-:-:S05]  /*00e0*/  LEA R5, R6, UR4, 0x2 ;  /* 0x0000000406057c11 */ /* 0x000fca000f8e10ff */
[----:B--2---:R0:W-:Y:S01]  /*00f0*/  STS [R5], R2 ;  /* 0x0000000205007388 */ /* 0x0041e20000000800 */
[----:B------:R-:W-:Y:S06]  /*0100*/  BAR.SYNC.DEFER_BLOCKING 0x0 ;  /* 0x0000000000007b1d */ /* 0x000fec0000010000 */
[----:B------:R-:W-:Y:S05]  /*0110*/  BRA.U !UP0, `(.L_x_0) ;  /* 0x0000000108347547 */ /* 0x000fea000b800000 */
[----:B------:R-:W-:-:S07]  /*0120*/  HFMA2 R0, -RZ, RZ, 0, 5.9604644775390625e-08 ;  /* 0x00000001ff007431 */ /* 0x000fce00000001ff */
.L_x_1:
[----:B------:R-:W-:-:S05]  /*0130*/  SHF.L.U32 R8, R0, 0x1, RZ ;  /* 0x0000000100087819 */ /* 0x000fca00000006ff */
[----:B0-----:R-:W-:-:S05]  /*0140*/  VIADD R2, R8, 0xffffffff ;  /* 0xffffffff08027836 */ /* 0x001fca0000000000 */
[----:B------:R-:W-:-:S13]  /*0150*/  LOP3.LUT P1, RZ, R2, R6, RZ, 0xc0, !PT ;  /* 0x0000000602ff7212 */ /* 0x000fda000782c0ff */
[----:B------:R-:W-:Y:S01]  /*0160*/  @!P1 LEA R2, R0, R5, 0x2 ;  /* 0x0000000500029211 */ /* 0x000fe200078e10ff */
[----:B------:R-:W-:Y:S01]  /*0170*/  @!P1 LDS R3, [R5] ;  /* 0x0000000005039984 */ /* 0x000fe20000000800 */
[----:B------:R-:W-:-:S04]  /*0180*/  IMAD.MOV.U32 R0, RZ, RZ, R8 ;  /* 0x000000ffff007224 */ /* 0x000fc800078e0008 */
[----:B------:R-:W0:Y:S02]  /*0190*/  @!P1 LDS R2, [R2] ;  /* 0x0000000002029984 */ /* 0x000e240000000800 */
[----:B0-----:R-:W-:-:S05]  /*01a0*/  @!P1 FADD R4, R2, R3 ;  /* 0x0000000302049221 */ /* 0x001fca0000000000 */
[----:B------:R1:W-:Y:S01]  /*01b0*/  @!P1 STS [R5], R4 ;  /* 0x0000000405009388 */ /* 0x0003e20000000800 */
[----:B------:R-:W-:Y:S01]  /*01c0*/  BAR.SYNC.DEFER_BLOCKING 0x0 ;  /* 0x0000000000007b1d */ /* 0x000fe20000010000 */
[----:B------:R-:W-:-:S13]  /*01d0*/  ISETP.GE.U32.AND P1, PT, R8, UR8, PT ;  /* 0x0000000808007c0c */ /* 0x000fda000bf26070 */
[----:B-1----:R-:W-:Y:S05]  /*01e0*/  @!P1 BRA `(.L_x_1) ;  /* 0xfffffffc00d09947 */ /* 0x002fea000383ffff */
.L_x_0:
[----:B------:R-:W-:Y:S05]  /*01f0*/  @P0 EXIT ;  /* 0x000000000000094d */ /* 0x000fea0003800000 */
[----:B------:R-:W1:Y:S01]  /*0200*/  S2UR UR5, SR_CgaCtaId ;  /* 0x00000000000579c3 */ /* 0x000e620000008800 */
[----:B------:R-:W-:-:S07]  /*0210*/  UMOV UR4, 0x400 ;  /* 0x0000040000047882 */ /* 0x000fce0000000000 */
[----:B0-----:R-:W0:Y:S01]  /*0220*/  LDC.64 R2, c[0x0][0x388] ;  /* 0x0000e200ff027b82 */ /* 0x001e220000000a00 */
[----:B-1----:R-:W-:Y:S01]  /*0230*/  ULEA UR4, UR5, UR4, 0x18 ;  /* 0x0000000405047291 */ /* 0x002fe2000f8ec0ff */
[----:B0-----:R-:W-:-:S08]  /*0240*/  IMAD.WIDE.U32 R2, R7, 0x4, R2 ;  /* 0x0000000407027825 */ /* 0x001fd000078e0002 */
[----:B------:R-:W0:Y:S04]  /*0250*/  LDS R5, [UR4] ;  /* 0x00000004ff057984 */ /* 0x000e280008000800 */
[----:B0-----:R-:W-:Y:S01]  /*0260*/  STG.E desc[UR6][R2.64], R5 ;  /* 0x0000000502007986 */ /* 0x001fe2000c101906 */
[----:B------:R-:W-:Y:S05]  /*0270*/  EXIT ;  /* 0x000000000000794d */ /* 0x000fea0003800000 */
.L_x_2:
[----:B------:R-:W-:-:S00]  /*0280*/  BRA `(.L_x_2) ;  /* 0xfffffffc00fc7947 */ /* 0x000fc0000383ffff */
[----:B------:R-:W-:-:S00]  /*0290*/  NOP ;  /* 0x0000000000007918 */ /* 0x000fc00000000000 */
        /* <DEDUP_REMOVED lines=14> */
.L_x_3:


//--------------------- .nv.shared._Z6reducePfS_  --------------------------
	.section	.nv.shared._Z6reducePfS_,"aw",@nobits
	.sectionflags	@""
	.align	4
.nv.shared._Z6reducePfS_:
	.zero		2048


//--------------------- .nv.shared.reserved.0     --------------------------
	.section	.nv.shared.reserved.0,"aw",@nobits
	.weak		__nv_reservedSMEM_offset_0_alias
	.size		__nv_reservedSMEM_offset_0_alias, 0, 64
	.other		__nv_reservedSMEM_offset_0_alias,@"STO_CUDA_RESERVED_SHARED STV_DEFAULT"
__nv_reservedSMEM_offset_0_alias:
	.zero		0
	.zero		64


//--------------------- .nv.constant0._Z6reducePfS_ --------------------------
	.section	.nv.constant0._Z6reducePfS_,"a",@progbits
	.sectionflags	@""
	.align	4
.nv.constant0._Z6reducePfS_:
	.zero		912


//--------------------- SYMBOLS --------------------------

	.type		.nv.reservedSmem.offset0,@object
	.size		.nv.reservedSmem.offset0,0x4
	.type		.nv.reservedSmem.cap,@object
	.size		.nv.reservedSmem.cap,0x4
